//
// Generated by NVIDIA NVVM Compiler
//
// Compiler Build ID: CL-36424714
// Cuda compilation tools, release 13.0, V13.0.88
// Based on NVVM 20.0.0
//

.version 9.0
.target sm_100
.address_size 64

	// .globl	_Z8getPathsiPiS_S_S_S_S_S_

.visible .entry _Z8getPathsiPiS_S_S_S_S_S_(
	.param .u32 _Z8getPathsiPiS_S_S_S_S_S__param_0,
	.param .u64 .ptr .align 1 _Z8getPathsiPiS_S_S_S_S_S__param_1,
	.param .u64 .ptr .align 1 _Z8getPathsiPiS_S_S_S_S_S__param_2,
	.param .u64 .ptr .align 1 _Z8getPathsiPiS_S_S_S_S_S__param_3,
	.param .u64 .ptr .align 1 _Z8getPathsiPiS_S_S_S_S_S__param_4,
	.param .u64 .ptr .align 1 _Z8getPathsiPiS_S_S_S_S_S__param_5,
	.param .u64 .ptr .align 1 _Z8getPathsiPiS_S_S_S_S_S__param_6,
	.param .u64 .ptr .align 1 _Z8getPathsiPiS_S_S_S_S_S__param_7
)
{
	.reg .pred 	%p<33>;
	.reg .b32 	%r<116>;
	.reg .b64 	%rd<30>;

	ld.param.u64 	%rd8, [_Z8getPathsiPiS_S_S_S_S_S__param_1];
	ld.param.u64 	%rd9, [_Z8getPathsiPiS_S_S_S_S_S__param_2];
	ld.param.u64 	%rd10, [_Z8getPathsiPiS_S_S_S_S_S__param_3];
	ld.param.u64 	%rd11, [_Z8getPathsiPiS_S_S_S_S_S__param_4];
	ld.param.u64 	%rd12, [_Z8getPathsiPiS_S_S_S_S_S__param_5];
	ld.param.u64 	%rd13, [_Z8getPathsiPiS_S_S_S_S_S__param_6];
	ld.param.u64 	%rd14, [_Z8getPathsiPiS_S_S_S_S_S__param_7];
	cvta.to.global.u64 	%rd1, %rd9;
	cvta.to.global.u64 	%rd2, %rd8;
	cvta.to.global.u64 	%rd3, %rd14;
	cvta.to.global.u64 	%rd15, %rd13;
	cvta.to.global.u64 	%rd16, %rd12;
	cvta.to.global.u64 	%rd17, %rd11;
	cvta.to.global.u64 	%rd18, %rd10;
	mov.u32 	%r72, %tid.x;
	mov.u32 	%r73, %ctaid.x;
	mov.u32 	%r74, %ntid.x;
	mad.lo.s32 	%r1, %r73, %r74, %r72;
	mul.wide.s32 	%rd19, %r1, 4;
	add.s64 	%rd20, %rd18, %rd19;
	ld.global.u32 	%r103, [%rd20];
	add.s64 	%rd21, %rd17, %rd19;
	ld.global.u32 	%r102, [%rd21];
	add.s64 	%rd22, %rd16, %rd19;
	ld.global.u32 	%r4, [%rd22];
	add.s64 	%rd23, %rd15, %rd19;
	ld.global.u32 	%r5, [%rd23];
	sub.s32 	%r75, %r4, %r103;
	min.s32 	%r76, %r75, 1;
	max.s32 	%r6, %r76, -1;
	sub.s32 	%r77, %r5, %r102;
	min.s32 	%r78, %r77, 1;
	max.s32 	%r7, %r78, -1;
	setp.ne.s32 	%p1, %r1, 0;
	@%p1 bra 	$L__BB0_2;
	ld.global.u32 	%r94, [%rd3];
	mov.b32 	%r93, 0;
	bra.uni 	$L__BB0_3;
$L__BB0_2:
	add.s64 	%rd25, %rd3, %rd19;
	ld.global.u32 	%r93, [%rd25+-4];
	ld.global.u32 	%r94, [%rd25];
$L__BB0_3:
	setp.ge.s32 	%p2, %r93, %r94;
	@%p2 bra 	$L__BB0_25;
	sub.s32 	%r80, %r94, %r93;
	and.b32  	%r13, %r80, 3;
	setp.eq.s32 	%p3, %r13, 0;
	mov.u32 	%r101, %r93;
	@%p3 bra 	$L__BB0_10;
	neg.s32 	%r95, %r13;
	mov.u32 	%r101, %r93;
$L__BB0_6:
	.pragma "nounroll";
	mul.wide.s32 	%rd26, %r101, 4;
	add.s64 	%rd27, %rd1, %rd26;
	add.s64 	%rd28, %rd2, %rd26;
	st.global.u32 	[%rd28], %r103;
	st.global.u32 	[%rd27], %r102;
	and.b32  	%r81, %r101, 1;
	setp.eq.b32 	%p4, %r81, 1;
	not.pred 	%p5, %p4;
	@%p5 bra 	$L__BB0_8;
	setp.eq.s32 	%p6, %r103, %r4;
	selp.b32 	%r82, 0, %r6, %p6;
	setp.eq.s32 	%p7, %r102, %r5;
	selp.b32 	%r99, %r82, 0, %p7;
	selp.b32 	%r100, 0, %r7, %p7;
	bra.uni 	$L__BB0_9;
$L__BB0_8:
	setp.eq.s32 	%p8, %r102, %r5;
	selp.b32 	%r83, 0, %r7, %p8;
	setp.eq.s32 	%p9, %r103, %r4;
	selp.b32 	%r99, 0, %r6, %p9;
	selp.b32 	%r100, %r83, 0, %p9;
$L__BB0_9:
	add.s32 	%r102, %r100, %r102;
	add.s32 	%r103, %r99, %r103;
	add.s32 	%r101, %r101, 1;
	add.s32 	%r95, %r95, 1;
	setp.ne.s32 	%p10, %r95, 0;
	@%p10 bra 	$L__BB0_6;
$L__BB0_10:
	sub.s32 	%r84, %r93, %r94;
	setp.gt.u32 	%p11, %r84, -4;
	@%p11 bra 	$L__BB0_25;
	and.b32  	%r32, %r101, 1;
	sub.s32 	%r104, %r101, %r94;
	add.s64 	%rd4, %rd2, 8;
	add.s64 	%rd5, %rd1, 8;
$L__BB0_12:
	setp.ne.s32 	%p12, %r32, 0;
	mul.wide.s32 	%rd29, %r101, 4;
	add.s64 	%rd6, %rd4, %rd29;
	add.s64 	%rd7, %rd5, %rd29;
	st.global.u32 	[%rd6+-8], %r103;
	st.global.u32 	[%rd7+-8], %r102;
	@%p12 bra 	$L__BB0_14;
	setp.eq.s32 	%p15, %r102, %r5;
	selp.b32 	%r86, 0, %r7, %p15;
	setp.eq.s32 	%p16, %r103, %r4;
	selp.b32 	%r108, 0, %r6, %p16;
	selp.b32 	%r109, %r86, 0, %p16;
	bra.uni 	$L__BB0_15;
$L__BB0_14:
	setp.eq.s32 	%p13, %r103, %r4;
	selp.b32 	%r85, 0, %r6, %p13;
	setp.eq.s32 	%p14, %r102, %r5;
	selp.b32 	%r108, %r85, 0, %p14;
	selp.b32 	%r109, 0, %r7, %p14;
$L__BB0_15:
	setp.ne.s32 	%p17, %r32, 0;
	add.s32 	%r44, %r109, %r102;
	add.s32 	%r45, %r108, %r103;
	st.global.u32 	[%rd6+-4], %r45;
	st.global.u32 	[%rd7+-4], %r44;
	@%p17 bra 	$L__BB0_17;
	setp.eq.s32 	%p20, %r45, %r4;
	selp.b32 	%r88, 0, %r6, %p20;
	setp.eq.s32 	%p21, %r44, %r5;
	selp.b32 	%r110, %r88, 0, %p21;
	selp.b32 	%r111, 0, %r7, %p21;
	bra.uni 	$L__BB0_18;
$L__BB0_17:
	setp.eq.s32 	%p18, %r44, %r5;
	selp.b32 	%r87, 0, %r7, %p18;
	setp.eq.s32 	%p19, %r45, %r4;
	selp.b32 	%r110, 0, %r6, %p19;
	selp.b32 	%r111, %r87, 0, %p19;
$L__BB0_18:
	setp.eq.s32 	%p22, %r32, 0;
	add.s32 	%r52, %r111, %r44;
	add.s32 	%r53, %r110, %r45;
	st.global.u32 	[%rd6], %r53;
	st.global.u32 	[%rd7], %r52;
	@%p22 bra 	$L__BB0_20;
	setp.eq.s32 	%p23, %r53, %r4;
	selp.b32 	%r89, 0, %r6, %p23;
	setp.eq.s32 	%p24, %r52, %r5;
	selp.b32 	%r112, %r89, 0, %p24;
	selp.b32 	%r113, 0, %r7, %p24;
	bra.uni 	$L__BB0_21;
$L__BB0_20:
	setp.eq.s32 	%p25, %r52, %r5;
	selp.b32 	%r90, 0, %r7, %p25;
	setp.eq.s32 	%p26, %r53, %r4;
	selp.b32 	%r112, 0, %r6, %p26;
	selp.b32 	%r113, %r90, 0, %p26;
$L__BB0_21:
	setp.ne.s32 	%p27, %r32, 0;
	add.s32 	%r60, %r113, %r52;
	add.s32 	%r61, %r112, %r53;
	st.global.u32 	[%rd6+4], %r61;
	st.global.u32 	[%rd7+4], %r60;
	@%p27 bra 	$L__BB0_23;
	setp.eq.s32 	%p30, %r61, %r4;
	selp.b32 	%r92, 0, %r6, %p30;
	setp.eq.s32 	%p31, %r60, %r5;
	selp.b32 	%r114, %r92, 0, %p31;
	selp.b32 	%r115, 0, %r7, %p31;
	bra.uni 	$L__BB0_24;
$L__BB0_23:
	setp.eq.s32 	%p28, %r60, %r5;
	selp.b32 	%r91, 0, %r7, %p28;
	setp.eq.s32 	%p29, %r61, %r4;
	selp.b32 	%r114, 0, %r6, %p29;
	selp.b32 	%r115, %r91, 0, %p29;
$L__BB0_24:
	add.s32 	%r102, %r115, %r60;
	add.s32 	%r103, %r114, %r61;
	add.s32 	%r101, %r101, 4;
	add.s32 	%r104, %r104, 4;
	setp.ne.s32 	%p32, %r104, 0;
	@%p32 bra 	$L__BB0_12;
$L__BB0_25:
	bar.sync 	0;
	ret;

}


// ===== COMPILED SASS (sm_100) =====

	.target	sm_100

	.elftype	@"ET_EXEC"


//--------------------- .note.nv.tkinfo           --------------------------
	.section	.note.nv.tkinfo,"",@"SHT_NOTE"
	.sectionflags	@"SHF_NOTE_NV_TKINFO"
	.tkinfo
        /*0018*/ 	.word	0x00000002
        /*0030*/ 	.string	""
        /*0030*/ 	.string	"ptxas"
        /*0030*/ 	.string	"Cuda compilation tools, release 13.0, V13.0.88"
        /*0030*/ 	.string	"Build cuda_13.0.r13.0/compiler.36424714_0"
        /*0030*/ 	.string	"-arch sm_100 -m 64 "



//--------------------- .note.nv.cuinfo           --------------------------
	.section	.note.nv.cuinfo,"",@"SHT_NOTE"
	.sectionflags	@"SHF_NOTE_NV_CUINFO"
        /*0018*/ 	.short	0x0002
        /*001a*/ 	.short	0x0064
        /*001c*/ 	.short	0x0082
	.zero		2


//--------------------- .nv.info                  --------------------------
	.section	.nv.info,"",@"SHT_CUDA_INFO"
	.align	4


	//----- nvinfo : EIATTR_REGCOUNT
	.align		4
        /*0000*/ 	.byte	0x04, 0x2f
        /*0002*/ 	.short	(.L_1 - .L_0)
	.align		4
.L_0:
        /*0004*/ 	.word	index@(_Z8getPathsiPiS_S_S_S_S_S_)
        /*0008*/ 	.word	0x0000001c


	//----- nvinfo : EIATTR_FRAME_SIZE
	.align		4
.L_1:
        /*000c*/ 	.byte	0x04, 0x11
        /*000e*/ 	.short	(.L_3 - .L_2)
	.align		4
.L_2:
        /*0010*/ 	.word	index@(_Z8getPathsiPiS_S_S_S_S_S_)
        /*0014*/ 	.word	0x00000000


	//----- nvinfo : EIATTR_MIN_STACK_SIZE
	.align		4
.L_3:
        /*0018*/ 	.byte	0x04, 0x12
        /*001a*/ 	.short	(.L_5 - .L_4)
	.align		4
.L_4:
        /*001c*/ 	.word	index@(_Z8getPathsiPiS_S_S_S_S_S_)
        /*0020*/ 	.word	0x00000000
.L_5:


//--------------------- .nv.compat                --------------------------
	.section	.nv.compat,"",@"SHT_CUDA_COMPAT_INFO"
	.align	4
        /*0000*/ 	.byte	0x02, 0x09, 0x00, 0x00, 0x02, 0x02, 0x01, 0x00, 0x02, 0x05, 0x05, 0x00, 0x03, 0x07, 0x01, 0x01
        /*0010*/ 	.byte	0x02, 0x03, 0x00, 0x00, 0x02, 0x06, 0x01, 0x00, 0x04, 0x0b, 0x08, 0x00, 0x09, 0x00, 0x00, 0x00
        /*0020*/ 	.byte	0x00, 0x00, 0x00, 0x00


//--------------------- .nv.info._Z8getPathsiPiS_S_S_S_S_S_ --------------------------
	.section	.nv.info._Z8getPathsiPiS_S_S_S_S_S_,"",@"SHT_CUDA_INFO"
	.sectionflags	@""
	.align	4


	//----- nvinfo : EIATTR_CUDA_API_VERSION
	.align		4
        /*0000*/ 	.byte	0x04, 0x37
        /*0002*/ 	.short	(.L_7 - .L_6)
.L_6:
        /*0004*/ 	.word	0x00000082


	//----- nvinfo : EIATTR_KPARAM_INFO
	.align		4
.L_7:
        /*0008*/ 	.byte	0x04, 0x17
        /*000a*/ 	.short	(.L_9 - .L_8)
.L_8:
        /*000c*/ 	.word	0x00000000
        /*0010*/ 	.short	0x0007
        /*0012*/ 	.short	0x0038
        /*0014*/ 	.byte	0x00, 0xf5, 0x21, 0x00


	//----- nvinfo : EIATTR_KPARAM_INFO
	.align		4
.L_9:
        /*0018*/ 	.byte	0x04, 0x17
        /*001a*/ 	.short	(.L_11 - .L_10)
.L_10:
        /*001c*/ 	.word	0x00000000
        /*0020*/ 	.short	0x0006
        /*0022*/ 	.short	0x0030
        /*0024*/ 	.byte	0x00, 0xf5, 0x21, 0x00


	//----- nvinfo : EIATTR_KPARAM_INFO
	.align		4
.L_11:
        /*0028*/ 	.byte	0x04, 0x17
        /*002a*/ 	.short	(.L_13 - .L_12)
.L_12:
        /*002c*/ 	.word	0x00000000
        /*0030*/ 	.short	0x0005
        /*0032*/ 	.short	0x0028
        /*0034*/ 	.byte	0x00, 0xf5, 0x21, 0x00


	//----- nvinfo : EIATTR_KPARAM_INFO
	.align		4
.L_13:
        /*0038*/ 	.byte	0x04, 0x17
        /*003a*/ 	.short	(.L_15 - .L_14)
.L_14:
        /*003c*/ 	.word	0x00000000
        /*0040*/ 	.short	0x0004
        /*0042*/ 	.short	0x0020
        /*0044*/ 	.byte	0x00, 0xf5, 0x21, 0x00


	//----- nvinfo : EIATTR_KPARAM_INFO
	.align		4
.L_15:
        /*0048*/ 	.byte	0x04, 0x17
        /*004a*/ 	.short	(.L_17 - .L_16)
.L_16:
        /*004c*/ 	.word	0x00000000
        /*0050*/ 	.short	0x0003
        /*0052*/ 	.short	0x0018
        /*0054*/ 	.byte	0x00, 0xf5, 0x21, 0x00


	//----- nvinfo : EIATTR_KPARAM_INFO
	.align		4
.L_17:
        /*0058*/ 	.byte	0x04, 0x17
        /*005a*/ 	.short	(.L_19 - .L_18)
.L_18:
        /*005c*/ 	.word	0x00000000
        /*0060*/ 	.short	0x0002
        /*0062*/ 	.short	0x0010
        /*0064*/ 	.byte	0x00, 0xf5, 0x21, 0x00


	//----- nvinfo : EIATTR_KPARAM_INFO
	.align		4
.L_19:
        /*0068*/ 	.byte	0x04, 0x17
        /*006a*/ 	.short	(.L_21 - .L_20)
.L_20:
        /*006c*/ 	.word	0x00000000
        /*0070*/ 	.short	0x0001
        /*0072*/ 	.short	0x0008
        /*0074*/ 	.byte	0x00, 0xf5, 0x21, 0x00


	//----- nvinfo : EIATTR_KPARAM_INFO
	.align		4
.L_21:
        /*0078*/ 	.byte	0x04, 0x17
        /*007a*/ 	.short	(.L_23 - .L_22)
.L_22:
        /*007c*/ 	.word	0x00000000
        /*0080*/ 	.short	0x0000
        /*0082*/ 	.short	0x0000
        /*0084*/ 	.byte	0x00, 0xf0, 0x11, 0x00


	//----- nvinfo : EIATTR_SPARSE_MMA_MASK
	.align		4
.L_23:
        /*0088*/ 	.byte	0x03, 0x50
        /*008a*/ 	.short	0x0000


	//----- nvinfo : EIATTR_MAXREG_COUNT
	.align		4
        /*008c*/ 	.byte	0x03, 0x1b
        /*008e*/ 	.short	0x00ff


	//----- nvinfo : EIATTR_NUM_BARRIERS
	.align		4
        /*0090*/ 	.byte	0x02, 0x4c
        /*0092*/ 	.byte	0x01
	.zero		1


	//----- nvinfo : EIATTR_MERCURY_ISA_VERSION
	.align		4
        /*0094*/ 	.byte	0x03, 0x5f
        /*0096*/ 	.short	0x0101


	//----- nvinfo : EIATTR_VRC_CTA_INIT_COUNT
	.align		4
        /*0098*/ 	.byte	0x02, 0x4a
	.zero		1
	.zero		1


	//----- nvinfo : EIATTR_EXIT_INSTR_OFFSETS
	.align		4
        /*009c*/ 	.byte	0x04, 0x1c
        /*009e*/ 	.short	(.L_25 - .L_24)


	//   ....[0]....
.L_24:
        /*00a0*/ 	.word	0x00000790


	//----- nvinfo : EIATTR_CRS_STACK_SIZE
	.align		4
.L_25:
        /*00a4*/ 	.byte	0x04, 0x1e
        /*00a6*/ 	.short	(.L_27 - .L_26)
.L_26:
        /*00a8*/ 	.word	0x00000000


	//----- nvinfo : EIATTR_CBANK_PARAM_SIZE
	.align		4
.L_27:
        /*00ac*/ 	.byte	0x03, 0x19
        /*00ae*/ 	.short	0x0040


	//----- nvinfo : EIATTR_PARAM_CBANK
	.align		4
        /*00b0*/ 	.byte	0x04, 0x0a
        /*00b2*/ 	.short	(.L_29 - .L_28)
	.align		4
.L_28:
        /*00b4*/ 	.word	index@(.nv.constant0._Z8getPathsiPiS_S_S_S_S_S_)
        /*00b8*/ 	.short	0x0380
        /*00ba*/ 	.short	0x0040


	//----- nvinfo : EIATTR_SW_WAR
	.align		4
.L_29:
        /*00bc*/ 	.byte	0x04, 0x36
        /*00be*/ 	.short	(.L_31 - .L_30)
.L_30:
        /*00c0*/ 	.word	0x00000008
.L_31:


//--------------------- .nv.callgraph             --------------------------
	.section	.nv.callgraph,"",@"SHT_CUDA_CALLGRAPH"
	.align	4
	.sectionentsize	8
	.align		4
        /*0000*/ 	.word	0x00000000
	.align		4
        /*0004*/ 	.word	0xffffffff
	.align		4
        /*0008*/ 	.word	0x00000000
	.align		4
        /*000c*/ 	.word	0xfffffffe
	.align		4
        /*0010*/ 	.word	0x00000000
	.align		4
        /*0014*/ 	.word	0xfffffffd
	.align		4
        /*0018*/ 	.word	0x00000000
	.align		4
        /*001c*/ 	.word	0xfffffffc


//--------------------- .text._Z8getPathsiPiS_S_S_S_S_S_ --------------------------
	.section	.text._Z8getPathsiPiS_S_S_S_S_S_,"ax",@progbits
	.align	128
        .global         _Z8getPathsiPiS_S_S_S_S_S_
        .type           _Z8getPathsiPiS_S_S_S_S_S_,@function
        .size           _Z8getPathsiPiS_S_S_S_S_S_,(.L_x_7 - _Z8getPathsiPiS_S_S_S_S_S_)
        .other          _Z8getPathsiPiS_S_S_S_S_S_,@"STO_CUDA_ENTRY STV_DEFAULT"
_Z8getPathsiPiS_S_S_S_S_S_:
.text._Z8getPathsiPiS_S_S_S_S_S_:
[----:B------:R-:W-:Y:S01]  /*0000*/  LDC R1, c[0x0][0x37c] ;  /* 0x0000df00ff017b82 */ /* 0x000fe20000000800 */
[----:B------:R-:W0:Y:S07]  /*0010*/  S2R R3, SR_TID.X ;  /* 0x0000000000037919 */ /* 0x000e2e0000002100 */
[----:B------:R-:W0:Y:S08]  /*0020*/  S2UR UR4, SR_CTAID.X ;  /* 0x00000000000479c3 */ /* 0x000e300000002500 */
[----:B------:R-:W0:Y:S08]  /*0030*/  LDC R0, c[0x0][0x360] ;  /* 0x0000d800ff007b82 */ /* 0x000e300000000800 */
[----:B------:R-:W1:Y:S08]  /*0040*/  LDC.64 R8, c[0x0][0x398] ;  /* 0x0000e600ff087b82 */ /* 0x000e700000000a00 */
[----:B------:R-:W2:Y:S01]  /*0050*/  LDC.64 R10, c[0x0][0x3a0] ;  /* 0x0000e800ff0a7b82 */ /* 0x000ea20000000a00 */
[----:B0-----:R-:W-:Y:S01]  /*0060*/  IMAD R3, R0, UR4, R3 ;  /* 0x0000000400037c24 */ /* 0x001fe2000f8e0203 */
[----:B------:R-:W0:Y:S06]  /*0070*/  LDCU.64 UR4, c[0x0][0x358] ;  /* 0x00006b00ff0477ac */ /* 0x000e2c0008000a00 */
[----:B------:R-:W3:Y:S01]  /*0080*/  LDC.64 R14, c[0x0][0x3a8] ;  /* 0x0000ea00ff0e7b82 */ /* 0x000ee20000000a00 */
[----:B------:R-:W-:-:S07]  /*0090*/  ISETP.NE.AND P0, PT, R3, RZ, PT ;  /* 0x000000ff0300720c */ /* 0x000fce0003f05270 */
[----:B------:R-:W4:Y:S08]  /*00a0*/  LDC.64 R16, c[0x0][0x3b0] ;  /* 0x0000ec00ff107b82 */ /* 0x000f300000000a00 */
[----:B------:R-:W0:Y:S08]  /*00b0*/  @!P0 LDC.64 R6, c[0x0][0x3b8] ;  /* 0x0000ee00ff068b82 */ /* 0x000e300000000a00 */
[----:B------:R-:W5:Y:S01]  /*00c0*/  @P0 LDC.64 R12, c[0x0][0x3b8] ;  /* 0x0000ee00ff0c0b82 */ /* 0x000f620000000a00 */
[----:B0-----:R-:W4:Y:S01]  /*00d0*/  @!P0 LDG.E R2, desc[UR4][R6.64] ;  /* 0x0000000406028981 */ /* 0x001f22000c1e1900 */
[----:B------:R-:W-:-:S02]  /*00e0*/  @!P0 IMAD.MOV.U32 R5, RZ, RZ, RZ ;  /* 0x000000ffff058224 */ /* 0x000fc400078e00ff */
[----:B-----5:R-:W-:-:S05]  /*00f0*/  @P0 IMAD.WIDE R12, R3, 0x4, R12 ;  /* 0x00000004030c0825 */ /* 0x020fca00078e020c */
[----:B------:R-:W5:Y:S04]  /*0100*/  @P0 LDG.E R5, desc[UR4][R12.64+-0x4] ;  /* 0xfffffc040c050981 */ /* 0x000f68000c1e1900 */
[----:B------:R-:W5:Y:S01]  /*0110*/  @P0 LDG.E R2, desc[UR4][R12.64] ;  /* 0x000000040c020981 */ /* 0x000f62000c1e1900 */
[----:B------:R-:W-:Y:S01]  /*0120*/  BSSY.RECONVERGENT B0, `(.L_x_0) ;  /* 0x0000065000007945 */ /* 0x000fe20003800200 */
[----:B-1----:R-:W-:-:S04]  /*0130*/  IMAD.WIDE R8, R3, 0x4, R8 ;  /* 0x0000000403087825 */ /* 0x002fc800078e0208 */
[----:B--2---:R-:W-:-:S04]  /*0140*/  IMAD.WIDE R10, R3, 0x4, R10 ;  /* 0x00000004030a7825 */ /* 0x004fc800078e020a */
[----:B---3--:R-:W-:-:S04]  /*0150*/  IMAD.WIDE R14, R3, 0x4, R14 ;  /* 0x00000004030e7825 */ /* 0x008fc800078e020e */
[----:B----4-:R-:W-:Y:S01]  /*0160*/  IMAD.WIDE R16, R3, 0x4, R16 ;  /* 0x0000000403107825 */ /* 0x010fe200078e0210 */
[----:B-----5:R-:W-:-:S13]  /*0170*/  ISETP.GE.AND P0, PT, R5, R2, PT ;  /* 0x000000020500720c */ /* 0x020fda0003f06270 */
[----:B------:R-:W-:Y:S05]  /*0180*/  @P0 BRA `(.L_x_1) ;  /* 0x0000000400780947 */ /* 0x000fea0003800000 */
[----:B------:R-:W2:Y:S04]  /*0190*/  LDG.E R0, desc[UR4][R8.64] ;  /* 0x0000000408007981 */ /* 0x000ea8000c1e1900 */
[----:B------:R-:W3:Y:S04]  /*01a0*/  LDG.E R3, desc[UR4][R10.64] ;  /* 0x000000040a037981 */ /* 0x000ee8000c1e1900 */
[----:B------:R-:W2:Y:S04]  /*01b0*/  LDG.E R7, desc[UR4][R14.64] ;  /* 0x000000040e077981 */ /* 0x000ea8000c1e1900 */
[----:B------:R-:W3:Y:S01]  /*01c0*/  LDG.E R4, desc[UR4][R16.64] ;  /* 0x0000000410047981 */ /* 0x000ee2000c1e1900 */
[----:B------:R-:W-:Y:S01]  /*01d0*/  IMAD.IADD R6, R2, 0x1, -R5 ;  /* 0x0000000102067824 */ /* 0x000fe200078e0a05 */
[----:B------:R-:W-:Y:S01]  /*01e0*/  BSSY.RECONVERGENT B1, `(.L_x_2) ;  /* 0x000001e000017945 */ /* 0x000fe20003800200 */
[----:B------:R-:W-:-:S03]  /*01f0*/  IMAD.IADD R12, R5, 0x1, -R2 ;  /* 0x00000001050c7824 */ /* 0x000fc600078e0a02 */
[----:B------:R-:W-:Y:S02]  /*0200*/  LOP3.LUT P1, R13, R6, 0x3, RZ, 0xc0, !PT ;  /* 0x00000003060d7812 */ /* 0x000fe4000782c0ff */
[----:B------:R-:W-:Y:S02]  /*0210*/  ISETP.GT.U32.AND P0, PT, R12, -0x4, PT ;  /* 0xfffffffc0c00780c */ /* 0x000fe40003f04070 */
[----:B--2---:R-:W-:Y:S02]  /*0220*/  VIADDMNMX R6, R7, -R0, 0x1, PT ;  /* 0x0000000107067446 */ /* 0x004fe40003800900 */
[----:B---3--:R-:W-:Y:S02]  /*0230*/  VIADDMNMX R12, R4, -R3, 0x1, PT ;  /* 0x00000001040c7446 */ /* 0x008fe40003800903 */
[----:B------:R-:W-:Y:S02]  /*0240*/  VIMNMX R6, PT, PT, R6, -0x1, !PT ;  /* 0xffffffff06067848 */ /* 0x000fe40007fe0100 */
[----:B------:R-:W-:-:S03]  /*0250*/  VIMNMX R12, PT, PT, R12, -0x1, !PT ;  /* 0xffffffff0c0c7848 */ /* 0x000fc60007fe0100 */
[----:B------:R-:W-:Y:S05]  /*0260*/  @!P1 BRA `(.L_x_3) ;  /* 0x0000000000549947 */ /* 0x000fea0003800000 */
[----:B------:R-:W0:Y:S01]  /*0270*/  LDC.64 R8, c[0x0][0x390] ;  /* 0x0000e400ff087b82 */ /* 0x000e220000000a00 */
[----:B------:R-:W-:-:S07]  /*0280*/  IMAD.MOV R13, RZ, RZ, -R13 ;  /* 0x000000ffff0d7224 */ /* 0x000fce00078e0a0d */
[----:B------:R-:W1:Y:S02]  /*0290*/  LDC.64 R10, c[0x0][0x388] ;  /* 0x0000e200ff0a7b82 */ /* 0x000e640000000a00 */
.L_x_4:
[----:B------:R-:W-:Y:S01]  /*02a0*/  LOP3.LUT R18, R5, 0x1, RZ, 0xc0, !PT ;  /* 0x0000000105127812 */ /* 0x000fe200078ec0ff */
[----:B------:R-:W-:Y:S01]  /*02b0*/  VIADD R13, R13, 0x1 ;  /* 0x000000010d0d7836 */ /* 0x000fe20000000000 */
[----:B------:R-:W-:Y:S01]  /*02c0*/  ISETP.NE.AND P2, PT, R0, R7, PT ;  /* 0x000000070000720c */ /* 0x000fe20003f45270 */
[----:B-1----:R-:W-:Y:S01]  /*02d0*/  IMAD.WIDE R16, R5, 0x4, R10 ;  /* 0x0000000405107825 */ /* 0x002fe200078e020a */
[----:B------:R-:W-:Y:S02]  /*02e0*/  ISETP.NE.U32.AND P1, PT, R18, 0x1, PT ;  /* 0x000000011200780c */ /* 0x000fe40003f25070 */
[----:B------:R-:W-:Y:S01]  /*02f0*/  ISETP.NE.AND P4, PT, R13, RZ, PT ;  /* 0x000000ff0d00720c */ /* 0x000fe20003f85270 */
[----:B0-----:R-:W-:Y:S01]  /*0300*/  IMAD.WIDE R14, R5, 0x4, R8 ;  /* 0x00000004050e7825 */ /* 0x001fe200078e0208 */
[----:B------:R-:W-:Y:S01]  /*0310*/  ISETP.NE.AND P3, PT, R3, R4, PT ;  /* 0x000000040300720c */ /* 0x000fe20003f65270 */
[----:B------:R0:W-:Y:S01]  /*0320*/  STG.E desc[UR4][R16.64], R0 ;  /* 0x0000000010007986 */ /* 0x0001e2000c101904 */
[----:B------:R-:W-:Y:S01]  /*0330*/  SEL R19, R6, RZ, P2 ;  /* 0x000000ff06137207 */ /* 0x000fe20001000000 */
[----:B------:R-:W-:Y:S01]  /*0340*/  VIADD R5, R5, 0x1 ;  /* 0x0000000105057836 */ /* 0x000fe20000000000 */
[----:B------:R-:W-:Y:S01]  /*0350*/  SEL R18, R12, RZ, P3 ;  /* 0x000000ff0c127207 */ /* 0x000fe20001800000 */
[----:B------:R1:W-:Y:S04]  /*0360*/  STG.E desc[UR4][R14.64], R3 ;  /* 0x000000030e007986 */ /* 0x0003e8000c101904 */
[----:B------:R-:W-:-:S02]  /*0370*/  @!P1 SEL R19, R19, RZ, !P3 ;  /* 0x000000ff13139207 */ /* 0x000fc40005800000 */
[----:B------:R-:W-:-:S03]  /*0380*/  @P1 SEL R18, R18, RZ, !P2 ;  /* 0x000000ff12121207 */ /* 0x000fc60005000000 */
[----:B0-----:R-:W-:Y:S02]  /*0390*/  IMAD.IADD R0, R19, 0x1, R0 ;  /* 0x0000000113007824 */ /* 0x001fe400078e0200 */
[----:B-1----:R-:W-:Y:S01]  /*03a0*/  IMAD.IADD R3, R18, 0x1, R3 ;  /* 0x0000000112037824 */ /* 0x002fe200078e0203 */
[----:B------:R-:W-:Y:S06]  /*03b0*/  @P4 BRA `(.L_x_4) ;  /* 0xfffffffc00b84947 */ /* 0x000fec000383ffff */
.L_x_3:
[----:B------:R-:W-:Y:S05]  /*03c0*/  BSYNC.RECONVERGENT B1 ;  /* 0x0000000000017941 */ /* 0x000fea0003800200 */
.L_x_2:
[----:B------:R-:W-:Y:S05]  /*03d0*/  @P0 BRA `(.L_x_1) ;  /* 0x0000000000e40947 */ /* 0x000fea0003800000 */
[----:B------:R-:W0:Y:S01]  /*03e0*/  LDC.64 R8, c[0x0][0x388] ;  /* 0x0000e200ff087b82 */ /* 0x000e220000000a00 */
[C---:B------:R-:W-:Y:S01]  /*03f0*/  IMAD.IADD R2, R5.reuse, 0x1, -R2 ;  /* 0x0000000105027824 */ /* 0x040fe200078e0a02 */
[----:B------:R-:W-:-:S06]  /*0400*/  LOP3.LUT R23, R5, 0x1, RZ, 0xc0, !PT ;  /* 0x0000000105177812 */ /* 0x000fcc00078ec0ff */
[----:B------:R-:W1:Y:S01]  /*0410*/  LDC.64 R10, c[0x0][0x390] ;  /* 0x0000e400ff0a7b82 */ /* 0x000e620000000a00 */
[----:B0-----:R-:W-:-:S05]  /*0420*/  IADD3 R8, P0, PT, R8, 0x8, RZ ;  /* 0x0000000808087810 */ /* 0x001fca0007f1e0ff */
[----:B------:R-:W-:Y:S01]  /*0430*/  IMAD.X R9, RZ, RZ, R9, P0 ;  /* 0x000000ffff097224 */ /* 0x000fe200000e0609 */
[----:B-1----:R-:W-:-:S05]  /*0440*/  IADD3 R10, P1, PT, R10, 0x8, RZ ;  /* 0x000000080a0a7810 */ /* 0x002fca0007f3e0ff */
[----:B------:R-:W-:-:S08]  /*0450*/  IMAD.X R11, RZ, RZ, R11, P1 ;  /* 0x000000ffff0b7224 */ /* 0x000fd000008e060b */
.L_x_5:
[----:B------:R-:W-:Y:S01]  /*0460*/  ISETP.NE.AND P2, PT, R23, RZ, PT ;  /* 0x000000ff1700720c */ /* 0x000fe20003f45270 */
[----:B--2---:R-:W-:Y:S01]  /*0470*/  IMAD.WIDE R16, R5, 0x4, R10 ;  /* 0x0000000405107825 */ /* 0x004fe200078e020a */
[----:B------:R-:W-:Y:S02]  /*0480*/  ISETP.NE.AND P1, PT, R0, R7, PT ;  /* 0x000000070000720c */ /* 0x000fe40003f25270 */
[----:B------:R-:W-:Y:S01]  /*0490*/  ISETP.NE.AND P0, PT, R3, R4, PT ;  /* 0x000000040300720c */ /* 0x000fe20003f05270 */
[----:B------:R-:W-:Y:S01]  /*04a0*/  VIADD R2, R2, 0x4 ;  /* 0x0000000402027836 */ /* 0x000fe20000000000 */
[----:B------:R-:W-:Y:S02]  /*04b0*/  SEL R13, R6, RZ, P1 ;  /* 0x000000ff060d7207 */ /* 0x000fe40000800000 */
[----:B------:R-:W-:-:S05]  /*04c0*/  SEL R14, R12, RZ, P0 ;  /* 0x000000ff0c0e7207 */ /* 0x000fca0000000000 */
[----:B------:R-:W-:Y:S02]  /*04d0*/  @P2 SEL R13, R13, RZ, !P0 ;  /* 0x000000ff0d0d2207 */ /* 0x000fe40004000000 */
[----:B------:R-:W-:Y:S02]  /*04e0*/  @!P2 SEL R14, R14, RZ, !P1 ;  /* 0x000000ff0e0ea207 */ /* 0x000fe40004800000 */
[----:B------:R-:W-:Y:S01]  /*04f0*/  ISETP.NE.AND P0, PT, R23, RZ, PT ;  /* 0x000000ff1700720c */ /* 0x000fe20003f05270 */
[----:B------:R-:W-:Y:S02]  /*0500*/  IMAD.IADD R20, R13, 0x1, R0 ;  /* 0x000000010d147824 */ /* 0x000fe400078e0200 */
[----:B------:R-:W-:-:S03]  /*0510*/  IMAD.IADD R19, R14, 0x1, R3 ;  /* 0x000000010e137824 */ /* 0x000fc600078e0203 */
[----:B------:R-:W-:Y:S02]  /*0520*/  ISETP.NE.AND P1, PT, R20, R7, PT ;  /* 0x000000071400720c */ /* 0x000fe40003f25270 */
[----:B------:R-:W-:Y:S02]  /*0530*/  ISETP.NE.AND P2, PT, R19, R4, PT ;  /* 0x000000041300720c */ /* 0x000fe40003f45270 */
[----:B------:R-:W-:Y:S02]  /*0540*/  SEL R13, R6, RZ, P1 ;  /* 0x000000ff060d7207 */ /* 0x000fe40000800000 */
[----:B------:R-:W-:Y:S02]  /*0550*/  SEL R14, R12, RZ, P2 ;  /* 0x000000ff0c0e7207 */ /* 0x000fe40001000000 */
[----:B------:R-:W-:Y:S02]  /*0560*/  @!P0 SEL R13, R13, RZ, !P2 ;  /* 0x000000ff0d0d8207 */ /* 0x000fe40005000000 */
[----:B------:R-:W-:-:S02]  /*0570*/  @P0 SEL R14, R14, RZ, !P1 ;  /* 0x000000ff0e0e0207 */ /* 0x000fc40004800000 */
[----:B------:R-:W-:Y:S01]  /*0580*/  ISETP.NE.AND P1, PT, R23, RZ, PT ;  /* 0x000000ff1700720c */ /* 0x000fe20003f25270 */
[----:B------:R-:W-:Y:S02]  /*0590*/  IMAD.IADD R22, R20, 0x1, R13 ;  /* 0x0000000114167824 */ /* 0x000fe400078e020d */
[----:B------:R-:W-:Y:S02]  /*05a0*/  IMAD.IADD R21, R19, 0x1, R14 ;  /* 0x0000000113157824 */ /* 0x000fe400078e020e */
[----:B------:R-:W-:Y:S01]  /*05b0*/  IMAD.WIDE R14, R5, 0x4, R8 ;  /* 0x00000004050e7825 */ /* 0x000fe200078e0208 */
[----:B------:R-:W-:Y:S02]  /*05c0*/  ISETP.NE.AND P2, PT, R22, R7, PT ;  /* 0x000000071600720c */ /* 0x000fe40003f45270 */
[----:B------:R-:W-:Y:S01]  /*05d0*/  ISETP.NE.AND P3, PT, R21, R4, PT ;  /* 0x000000041500720c */ /* 0x000fe20003f65270 */
[----:B------:R-:W-:Y:S01]  /*05e0*/  VIADD R5, R5, 0x4 ;  /* 0x0000000405057836 */ /* 0x000fe20000000000 */
[----:B------:R-:W-:Y:S01]  /*05f0*/  SEL R13, R6, RZ, P2 ;  /* 0x000000ff060d7207 */ /* 0x000fe20001000000 */
[----:B------:R0:W-:Y:S01]  /*0600*/  STG.E desc[UR4][R14.64+-0x8], R0 ;  /* 0xfffff8000e007986 */ /* 0x0001e2000c101904 */
[----:B------:R-:W-:-:S02]  /*0610*/  SEL R18, R12, RZ, P3 ;  /* 0x000000ff0c127207 */ /* 0x000fc40001800000 */
[----:B------:R-:W-:Y:S01]  /*0620*/  @P1 SEL R13, R13, RZ, !P3 ;  /* 0x000000ff0d0d1207 */ /* 0x000fe20005800000 */
[----:B------:R1:W-:Y:S01]  /*0630*/  STG.E desc[UR4][R16.64+-0x8], R3 ;  /* 0xfffff80310007986 */ /* 0x0003e2000c101904 */
[----:B------:R-:W-:Y:S02]  /*0640*/  @!P1 SEL R18, R18, RZ, !P2 ;  /* 0x000000ff12129207 */ /* 0x000fe40005000000 */
[----:B------:R-:W-:Y:S01]  /*0650*/  ISETP.NE.AND P3, PT, R2, RZ, PT ;  /* 0x000000ff0200720c */ /* 0x000fe20003f65270 */
[----:B------:R-:W-:Y:S01]  /*0660*/  IMAD.IADD R25, R22, 0x1, R13 ;  /* 0x0000000116197824 */ /* 0x000fe200078e020d */
[----:B------:R2:W-:Y:S01]  /*0670*/  STG.E desc[UR4][R14.64+-0x4], R20 ;  /* 0xfffffc140e007986 */ /* 0x0005e2000c101904 */
[----:B------:R-:W-:-:S03]  /*0680*/  IMAD.IADD R13, R21, 0x1, R18 ;  /* 0x00000001150d7824 */ /* 0x000fc600078e0212 */
[----:B------:R2:W-:Y:S01]  /*0690*/  STG.E desc[UR4][R16.64+-0x4], R19 ;  /* 0xfffffc1310007986 */ /* 0x0005e2000c101904 */
[----:B------:R-:W-:Y:S02]  /*06a0*/  ISETP.NE.AND P1, PT, R25, R7, PT ;  /* 0x000000071900720c */ /* 0x000fe40003f25270 */
[----:B------:R-:W-:Y:S01]  /*06b0*/  ISETP.NE.AND P2, PT, R13, R4, PT ;  /* 0x000000040d00720c */ /* 0x000fe20003f45270 */
[----:B------:R2:W-:Y:S01]  /*06c0*/  STG.E desc[UR4][R14.64], R22 ;  /* 0x000000160e007986 */ /* 0x0005e2000c101904 */
[----:B0-----:R-:W-:Y:S02]  /*06d0*/  SEL R0, R6, RZ, P1 ;  /* 0x000000ff06007207 */ /* 0x001fe40000800000 */
[----:B-1----:R-:W-:Y:S01]  /*06e0*/  SEL R3, R12, RZ, P2 ;  /* 0x000000ff0c037207 */ /* 0x002fe20001000000 */
[----:B------:R2:W-:Y:S01]  /*06f0*/  STG.E desc[UR4][R16.64], R21 ;  /* 0x0000001510007986 */ /* 0x0005e2000c101904 */
[----:B------:R-:W-:Y:S02]  /*0700*/  @!P0 SEL R0, R0, RZ, !P2 ;  /* 0x000000ff00008207 */ /* 0x000fe40005000000 */
[----:B------:R-:W-:Y:S01]  /*0710*/  @P0 SEL R3, R3, RZ, !P1 ;  /* 0x000000ff03030207 */ /* 0x000fe20004800000 */
[----:B------:R2:W-:Y:S02]  /*0720*/  STG.E desc[UR4][R14.64+0x4], R25 ;  /* 0x000004190e007986 */ /* 0x0005e4000c101904 */
[----:B------:R-:W-:-:S02]  /*0730*/  IMAD.IADD R0, R25, 0x1, R0 ;  /* 0x0000000119007824 */ /* 0x000fc400078e0200 */
[----:B------:R2:W-:Y:S01]  /*0740*/  STG.E desc[UR4][R16.64+0x4], R13 ;  /* 0x0000040d10007986 */ /* 0x0005e2000c101904 */
[----:B------:R-:W-:Y:S01]  /*0750*/  IMAD.IADD R3, R13, 0x1, R3 ;  /* 0x000000010d037824 */ /* 0x000fe200078e0203 */
[----:B------:R-:W-:Y:S06]  /*0760*/  @P3 BRA `(.L_x_5) ;  /* 0xfffffffc003c3947 */ /* 0x000fec000383ffff */
.L_x_1:
[----:B------:R-:W-:Y:S05]  /*0770*/  BSYNC.RECONVERGENT B0 ;  /* 0x0000000000007941 */ /* 0x000fea0003800200 */
.L_x_0:
[----:B------:R-:W-:Y:S06]  /*0780*/  BAR.SYNC.DEFER_BLOCKING 0x0 ;  /* 0x0000000000007b1d */ /* 0x000fec0000010000 */
[----:B------:R-:W-:Y:S05]  /*0790*/  EXIT ;  /* 0x000000000000794d */ /* 0x000fea0003800000 */
.L_x_6:
[----:B------:R-:W-:-:S00]  /*07a0*/  BRA `(.L_x_6) ;  /* 0xfffffffc00fc7947 */ /* 0x000fc0000383ffff */
[----:B------:R-:W-:-:S00]  /*07b0*/  NOP ;  /* 0x0000000000007918 */ /* 0x000fc00000000000 */
        /* <DEDUP_REMOVED lines=12> */
.L_x_7:


//--------------------- .nv.shared.reserved.0     --------------------------
	.section	.nv.shared.reserved.0,"aw",@nobits
	.weak		__nv_reservedSMEM_offset_0_alias
	.size		__nv_reservedSMEM_offset_0_alias, 0, 64
	.other		__nv_reservedSMEM_offset_0_alias,@"STO_CUDA_RESERVED_SHARED STV_DEFAULT"
__nv_reservedSMEM_offset_0_alias:
	.zero		0
	.zero		64


//--------------------- .nv.constant0._Z8getPathsiPiS_S_S_S_S_S_ --------------------------
	.section	.nv.constant0._Z8getPathsiPiS_S_S_S_S_S_,"a",@progbits
	.sectionflags	@""
	.align	4
.nv.constant0._Z8getPathsiPiS_S_S_S_S_S_:
	.zero		960


//--------------------- SYMBOLS --------------------------

	.type		.nv.reservedSmem.offset0,@object
	.size		.nv.reservedSmem.offset0,0x4
